//
// Generated by NVIDIA NVVM Compiler
//
// Compiler Build ID: CL-36424714
// Cuda compilation tools, release 13.0, V13.0.88
// Based on NVVM 20.0.0
//

.version 9.0
.target sm_100
.address_size 64

	// .globl	_Z13global_reducePfS_
// _ZZ12shmem_reducePfPKfE4smem has been demoted

.visible .entry _Z13global_reducePfS_(
	.param .u64 .ptr .align 1 _Z13global_reducePfS__param_0,
	.param .u64 .ptr .align 1 _Z13global_reducePfS__param_1
)
{
	.reg .pred 	%p<5>;
	.reg .b32 	%r<9>;
	.reg .b32 	%f<5>;
	.reg .b64 	%rd<11>;

	ld.param.u64 	%rd2, [_Z13global_reducePfS__param_0];
	ld.param.u64 	%rd3, [_Z13global_reducePfS__param_1];
	cvta.to.global.u64 	%rd4, %rd3;
	mov.u32 	%r1, %tid.x;
	mov.u32 	%r2, %ctaid.x;
	mov.u32 	%r8, %ntid.x;
	mad.lo.s32 	%r6, %r2, %r8, %r1;
	setp.lt.u32 	%p1, %r8, 2;
	mul.wide.s32 	%rd5, %r6, 4;
	add.s64 	%rd1, %rd4, %rd5;
	@%p1 bra 	$L__BB0_4;
$L__BB0_1:
	shr.u32 	%r5, %r8, 1;
	setp.ge.u32 	%p2, %r1, %r5;
	@%p2 bra 	$L__BB0_3;
	shl.b32 	%r7, %r5, 2;
	cvt.u64.u32 	%rd6, %r7;
	add.s64 	%rd7, %rd1, %rd6;
	ld.global.f32 	%f1, [%rd7];
	ld.global.f32 	%f2, [%rd1];
	add.f32 	%f3, %f1, %f2;
	st.global.f32 	[%rd1], %f3;
$L__BB0_3:
	bar.sync 	0;
	setp.gt.u32 	%p3, %r8, 3;
	mov.u32 	%r8, %r5;
	@%p3 bra 	$L__BB0_1;
$L__BB0_4:
	setp.ne.s32 	%p4, %r1, 0;
	@%p4 bra 	$L__BB0_6;
	ld.global.f32 	%f4, [%rd1];
	cvta.to.global.u64 	%rd8, %rd2;
	mul.wide.u32 	%rd9, %r2, 4;
	add.s64 	%rd10, %rd8, %rd9;
	st.global.f32 	[%rd10], %f4;
$L__BB0_6:
	ret;

}
	// .globl	_Z12shmem_reducePfPKf
.visible .entry _Z12shmem_reducePfPKf(
	.param .u64 .ptr .align 1 _Z12shmem_reducePfPKf_param_0,
	.param .u64 .ptr .align 1 _Z12shmem_reducePfPKf_param_1
)
{
	.reg .pred 	%p<12>;
	.reg .b32 	%r<8>;
	.reg .b32 	%f<33>;
	.reg .b64 	%rd<9>;
	// demoted variable
	.shared .align 4 .b8 _ZZ12shmem_reducePfPKfE4smem[4096];
	ld.param.u64 	%rd1, [_Z12shmem_reducePfPKf_param_0];
	ld.param.u64 	%rd2, [_Z12shmem_reducePfPKf_param_1];
	mov.u32 	%r1, %tid.x;
	mov.u32 	%r2, %ctaid.x;
	mov.u32 	%r4, %ntid.x;
	mad.lo.s32 	%r5, %r2, %r4, %r1;
	cvta.to.global.u64 	%rd3, %rd2;
	mul.wide.s32 	%rd4, %r5, 4;
	add.s64 	%rd5, %rd3, %rd4;
	ld.global.f32 	%f1, [%rd5];
	shl.b32 	%r6, %r1, 2;
	mov.u32 	%r7, _ZZ12shmem_reducePfPKfE4smem;
	add.s32 	%r3, %r7, %r6;
	st.shared.f32 	[%r3], %f1;
	bar.sync 	0;
	setp.gt.u32 	%p1, %r1, 511;
	@%p1 bra 	$L__BB1_2;
	ld.shared.f32 	%f2, [%r3+2048];
	ld.shared.f32 	%f3, [%r3];
	add.f32 	%f4, %f2, %f3;
	st.shared.f32 	[%r3], %f4;
$L__BB1_2:
	bar.sync 	0;
	setp.gt.u32 	%p2, %r1, 255;
	@%p2 bra 	$L__BB1_4;
	ld.shared.f32 	%f5, [%r3+1024];
	ld.shared.f32 	%f6, [%r3];
	add.f32 	%f7, %f5, %f6;
	st.shared.f32 	[%r3], %f7;
$L__BB1_4:
	bar.sync 	0;
	setp.gt.u32 	%p3, %r1, 127;
	@%p3 bra 	$L__BB1_6;
	ld.shared.f32 	%f8, [%r3+512];
	ld.shared.f32 	%f9, [%r3];
	add.f32 	%f10, %f8, %f9;
	st.shared.f32 	[%r3], %f10;
$L__BB1_6:
	bar.sync 	0;
	setp.gt.u32 	%p4, %r1, 63;
	@%p4 bra 	$L__BB1_8;
	ld.shared.f32 	%f11, [%r3+256];
	ld.shared.f32 	%f12, [%r3];
	add.f32 	%f13, %f11, %f12;
	st.shared.f32 	[%r3], %f13;
$L__BB1_8:
	bar.sync 	0;
	setp.gt.u32 	%p5, %r1, 31;
	@%p5 bra 	$L__BB1_10;
	ld.shared.f32 	%f14, [%r3+128];
	ld.shared.f32 	%f15, [%r3];
	add.f32 	%f16, %f14, %f15;
	st.shared.f32 	[%r3], %f16;
$L__BB1_10:
	bar.sync 	0;
	setp.gt.u32 	%p6, %r1, 15;
	@%p6 bra 	$L__BB1_12;
	ld.shared.f32 	%f17, [%r3+64];
	ld.shared.f32 	%f18, [%r3];
	add.f32 	%f19, %f17, %f18;
	st.shared.f32 	[%r3], %f19;
$L__BB1_12:
	bar.sync 	0;
	setp.gt.u32 	%p7, %r1, 7;
	@%p7 bra 	$L__BB1_14;
	ld.shared.f32 	%f20, [%r3+32];
	ld.shared.f32 	%f21, [%r3];
	add.f32 	%f22, %f20, %f21;
	st.shared.f32 	[%r3], %f22;
$L__BB1_14:
	bar.sync 	0;
	setp.gt.u32 	%p8, %r1, 3;
	@%p8 bra 	$L__BB1_16;
	ld.shared.f32 	%f23, [%r3+16];
	ld.shared.f32 	%f24, [%r3];
	add.f32 	%f25, %f23, %f24;
	st.shared.f32 	[%r3], %f25;
$L__BB1_16:
	bar.sync 	0;
	setp.gt.u32 	%p9, %r1, 1;
	@%p9 bra 	$L__BB1_18;
	ld.shared.f32 	%f26, [%r3+8];
	ld.shared.f32 	%f27, [%r3];
	add.f32 	%f28, %f26, %f27;
	st.shared.f32 	[%r3], %f28;
$L__BB1_18:
	bar.sync 	0;
	setp.ne.s32 	%p10, %r1, 0;
	@%p10 bra 	$L__BB1_20;
	ld.shared.f32 	%f29, [_ZZ12shmem_reducePfPKfE4smem+4];
	ld.shared.f32 	%f30, [%r3];
	add.f32 	%f31, %f29, %f30;
	st.shared.f32 	[%r3], %f31;
$L__BB1_20:
	setp.ne.s32 	%p11, %r1, 0;
	bar.sync 	0;
	@%p11 bra 	$L__BB1_22;
	ld.shared.f32 	%f32, [_ZZ12shmem_reducePfPKfE4smem];
	cvta.to.global.u64 	%rd6, %rd1;
	mul.wide.u32 	%rd7, %r2, 4;
	add.s64 	%rd8, %rd6, %rd7;
	st.global.f32 	[%rd8], %f32;
$L__BB1_22:
	ret;

}


// ===== COMPILED SASS (sm_100) =====

	.target	sm_100

	.elftype	@"ET_EXEC"


//--------------------- .note.nv.tkinfo           --------------------------
	.section	.note.nv.tkinfo,"",@"SHT_NOTE"
	.sectionflags	@"SHF_NOTE_NV_TKINFO"
	.tkinfo
        /*0018*/ 	.word	0x00000002
        /*0030*/ 	.string	""
        /*0030*/ 	.string	"ptxas"
        /*0030*/ 	.string	"Cuda compilation tools, release 13.0, V13.0.88"
        /*0030*/ 	.string	"Build cuda_13.0.r13.0/compiler.36424714_0"
        /*0030*/ 	.string	"-arch sm_100 -m 64 "



//--------------------- .note.nv.cuinfo           --------------------------
	.section	.note.nv.cuinfo,"",@"SHT_NOTE"
	.sectionflags	@"SHF_NOTE_NV_CUINFO"
        /*0018*/ 	.short	0x0002
        /*001a*/ 	.short	0x0064
        /*001c*/ 	.short	0x0082
	.zero		2


//--------------------- .nv.info                  --------------------------
	.section	.nv.info,"",@"SHT_CUDA_INFO"
	.align	4


	//----- nvinfo : EIATTR_REGCOUNT
	.align		4
        /*0000*/ 	.byte	0x04, 0x2f
        /*0002*/ 	.short	(.L_1 - .L_0)
	.align		4
.L_0:
        /*0004*/ 	.word	index@(_Z13global_reducePfS_)
        /*0008*/ 	.word	0x0000000e


	//----- nvinfo : EIATTR_FRAME_SIZE
	.align		4
.L_1:
        /*000c*/ 	.byte	0x04, 0x11
        /*000e*/ 	.short	(.L_3 - .L_2)
	.align		4
.L_2:
        /*0010*/ 	.word	index@(_Z13global_reducePfS_)
        /*0014*/ 	.word	0x00000000


	//----- nvinfo : EIATTR_REGCOUNT
	.align		4
.L_3:
        /*0018*/ 	.byte	0x04, 0x2f
        /*001a*/ 	.short	(.L_5 - .L_4)
	.align		4
.L_4:
        /*001c*/ 	.word	index@(_Z12shmem_reducePfPKf)
        /*0020*/ 	.word	0x0000000c


	//----- nvinfo : EIATTR_FRAME_SIZE
	.align		4
.L_5:
        /*0024*/ 	.byte	0x04, 0x11
        /*0026*/ 	.short	(.L_7 - .L_6)
	.align		4
.L_6:
        /*0028*/ 	.word	index@(_Z12shmem_reducePfPKf)
        /*002c*/ 	.word	0x00000000


	//----- nvinfo : EIATTR_MIN_STACK_SIZE
	.align		4
.L_7:
        /*0030*/ 	.byte	0x04, 0x12
        /*0032*/ 	.short	(.L_9 - .L_8)
	.align		4
.L_8:
        /*0034*/ 	.word	index@(_Z12shmem_reducePfPKf)
        /*0038*/ 	.word	0x00000000


	//----- nvinfo : EIATTR_MIN_STACK_SIZE
	.align		4
.L_9:
        /*003c*/ 	.byte	0x04, 0x12
        /*003e*/ 	.short	(.L_11 - .L_10)
	.align		4
.L_10:
        /*0040*/ 	.word	index@(_Z13global_reducePfS_)
        /*0044*/ 	.word	0x00000000
.L_11:


//--------------------- .nv.compat                --------------------------
	.section	.nv.compat,"",@"SHT_CUDA_COMPAT_INFO"
	.align	4
        /*0000*/ 	.byte	0x02, 0x09, 0x00, 0x00, 0x02, 0x02, 0x01, 0x00, 0x02, 0x05, 0x05, 0x00, 0x03, 0x07, 0x01, 0x01
        /*0010*/ 	.byte	0x02, 0x03, 0x00, 0x00, 0x02, 0x06, 0x01, 0x00, 0x04, 0x0b, 0x08, 0x00, 0x09, 0x00, 0x00, 0x00
        /*0020*/ 	.byte	0x00, 0x00, 0x00, 0x00


//--------------------- .nv.info._Z12shmem_reducePfPKf --------------------------
	.section	.nv.info._Z12shmem_reducePfPKf,"",@"SHT_CUDA_INFO"
	.sectionflags	@""
	.align	4


	//----- nvinfo : EIATTR_CUDA_API_VERSION
	.align		4
        /*0000*/ 	.byte	0x04, 0x37
        /*0002*/ 	.short	(.L_13 - .L_12)
.L_12:
        /*0004*/ 	.word	0x00000082


	//----- nvinfo : EIATTR_KPARAM_INFO
	.align		4
.L_13:
        /*0008*/ 	.byte	0x04, 0x17
        /*000a*/ 	.short	(.L_15 - .L_14)
.L_14:
        /*000c*/ 	.word	0x00000000
        /*0010*/ 	.short	0x0001
        /*0012*/ 	.short	0x0008
        /*0014*/ 	.byte	0x00, 0xf5, 0x21, 0x00


	//----- nvinfo : EIATTR_KPARAM_INFO
	.align		4
.L_15:
        /*0018*/ 	.byte	0x04, 0x17
        /*001a*/ 	.short	(.L_17 - .L_16)
.L_16:
        /*001c*/ 	.word	0x00000000
        /*0020*/ 	.short	0x0000
        /*0022*/ 	.short	0x0000
        /*0024*/ 	.byte	0x00, 0xf5, 0x21, 0x00


	//----- nvinfo : EIATTR_SPARSE_MMA_MASK
	.align		4
.L_17:
        /*0028*/ 	.byte	0x03, 0x50
        /*002a*/ 	.short	0x0000


	//----- nvinfo : EIATTR_MAXREG_COUNT
	.align		4
        /*002c*/ 	.byte	0x03, 0x1b
        /*002e*/ 	.short	0x00ff


	//----- nvinfo : EIATTR_NUM_BARRIERS
	.align		4
        /*0030*/ 	.byte	0x02, 0x4c
        /*0032*/ 	.byte	0x01
	.zero		1


	//----- nvinfo : EIATTR_MERCURY_ISA_VERSION
	.align		4
        /*0034*/ 	.byte	0x03, 0x5f
        /*0036*/ 	.short	0x0101


	//----- nvinfo : EIATTR_VRC_CTA_INIT_COUNT
	.align		4
        /*0038*/ 	.byte	0x02, 0x4a
	.zero		1
	.zero		1


	//----- nvinfo : EIATTR_EXIT_INSTR_OFFSETS
	.align		4
        /*003c*/ 	.byte	0x04, 0x1c
        /*003e*/ 	.short	(.L_19 - .L_18)


	//   ....[0]....
.L_18:
        /*0040*/ 	.word	0x000004b0


	//   ....[1]....
        /*0044*/ 	.word	0x00000500


	//----- nvinfo : EIATTR_CBANK_PARAM_SIZE
	.align		4
.L_19:
        /*0048*/ 	.byte	0x03, 0x19
        /*004a*/ 	.short	0x0010


	//----- nvinfo : EIATTR_PARAM_CBANK
	.align		4
        /*004c*/ 	.byte	0x04, 0x0a
        /*004e*/ 	.short	(.L_21 - .L_20)
	.align		4
.L_20:
        /*0050*/ 	.word	index@(.nv.constant0._Z12shmem_reducePfPKf)
        /*0054*/ 	.short	0x0380
        /*0056*/ 	.short	0x0010


	//----- nvinfo : EIATTR_SW_WAR
	.align		4
.L_21:
        /*0058*/ 	.byte	0x04, 0x36
        /*005a*/ 	.short	(.L_23 - .L_22)
.L_22:
        /*005c*/ 	.word	0x00000008
.L_23:


//--------------------- .nv.info._Z13global_reducePfS_ --------------------------
	.section	.nv.info._Z13global_reducePfS_,"",@"SHT_CUDA_INFO"
	.sectionflags	@""
	.align	4


	//----- nvinfo : EIATTR_CUDA_API_VERSION
	.align		4
        /*0000*/ 	.byte	0x04, 0x37
        /*0002*/ 	.short	(.L_25 - .L_24)
.L_24:
        /*0004*/ 	.word	0x00000082


	//----- nvinfo : EIATTR_KPARAM_INFO
	.align		4
.L_25:
        /*0008*/ 	.byte	0x04, 0x17
        /*000a*/ 	.short	(.L_27 - .L_26)
.L_26:
        /*000c*/ 	.word	0x00000000
        /*0010*/ 	.short	0x0001
        /*0012*/ 	.short	0x0008
        /*0014*/ 	.byte	0x00, 0xf5, 0x21, 0x00


	//----- nvinfo : EIATTR_KPARAM_INFO
	.align		4
.L_27:
        /*0018*/ 	.byte	0x04, 0x17
        /*001a*/ 	.short	(.L_29 - .L_28)
.L_28:
        /*001c*/ 	.word	0x00000000
        /*0020*/ 	.short	0x0000
        /*0022*/ 	.short	0x0000
        /*0024*/ 	.byte	0x00, 0xf5, 0x21, 0x00


	//----- nvinfo : EIATTR_SPARSE_MMA_MASK
	.align		4
.L_29:
        /*0028*/ 	.byte	0x03, 0x50
        /*002a*/ 	.short	0x0000


	//----- nvinfo : EIATTR_MAXREG_COUNT
	.align		4
        /*002c*/ 	.byte	0x03, 0x1b
        /*002e*/ 	.short	0x00ff


	//----- nvinfo : EIATTR_NUM_BARRIERS
	.align		4
        /*0030*/ 	.byte	0x02, 0x4c
        /*0032*/ 	.byte	0x01
	.zero		1


	//----- nvinfo : EIATTR_MERCURY_ISA_VERSION
	.align		4
        /*0034*/ 	.byte	0x03, 0x5f
        /*0036*/ 	.short	0x0101


	//----- nvinfo : EIATTR_VRC_CTA_INIT_COUNT
	.align		4
        /*0038*/ 	.byte	0x02, 0x4a
	.zero		1
	.zero		1


	//----- nvinfo : EIATTR_EXIT_INSTR_OFFSETS
	.align		4
        /*003c*/ 	.byte	0x04, 0x1c
        /*003e*/ 	.short	(.L_31 - .L_30)


	//   ....[0]....
.L_30:
        /*0040*/ 	.word	0x000001b0


	//   ....[1]....
        /*0044*/ 	.word	0x00000200


	//----- nvinfo : EIATTR_CRS_STACK_SIZE
	.align		4
.L_31:
        /*0048*/ 	.byte	0x04, 0x1e
        /*004a*/ 	.short	(.L_33 - .L_32)
.L_32:
        /*004c*/ 	.word	0x00000000


	//----- nvinfo : EIATTR_CBANK_PARAM_SIZE
	.align		4
.L_33:
        /*0050*/ 	.byte	0x03, 0x19
        /*0052*/ 	.short	0x0010


	//----- nvinfo : EIATTR_PARAM_CBANK
	.align		4
        /*0054*/ 	.byte	0x04, 0x0a
        /*0056*/ 	.short	(.L_35 - .L_34)
	.align		4
.L_34:
        /*0058*/ 	.word	index@(.nv.constant0._Z13global_reducePfS_)
        /*005c*/ 	.short	0x0380
        /*005e*/ 	.short	0x0010


	//----- nvinfo : EIATTR_SW_WAR
	.align		4
.L_35:
        /*0060*/ 	.byte	0x04, 0x36
        /*0062*/ 	.short	(.L_37 - .L_36)
.L_36:
        /*0064*/ 	.word	0x00000008
.L_37:


//--------------------- .nv.callgraph             --------------------------
	.section	.nv.callgraph,"",@"SHT_CUDA_CALLGRAPH"
	.align	4
	.sectionentsize	8
	.align		4
        /*0000*/ 	.word	0x00000000
	.align		4
        /*0004*/ 	.word	0xffffffff
	.align		4
        /*0008*/ 	.word	0x00000000
	.align		4
        /*000c*/ 	.word	0xfffffffe
	.align		4
        /*0010*/ 	.word	0x00000000
	.align		4
        /*0014*/ 	.word	0xfffffffd
	.align		4
        /*0018*/ 	.word	0x00000000
	.align		4
        /*001c*/ 	.word	0xfffffffc


//--------------------- .text._Z12shmem_reducePfPKf --------------------------
	.section	.text._Z12shmem_reducePfPKf,"ax",@progbits
	.align	128
        .global         _Z12shmem_reducePfPKf
        .type           _Z12shmem_reducePfPKf,@function
        .size           _Z12shmem_reducePfPKf,(.L_x_6 - _Z12shmem_reducePfPKf)
        .other          _Z12shmem_reducePfPKf,@"STO_CUDA_ENTRY STV_DEFAULT"
_Z12shmem_reducePfPKf:
.text._Z12shmem_reducePfPKf:
[----:B------:R-:W-:Y:S01]  /*0000*/  LDC R1, c[0x0][0x37c] ;  /* 0x0000df00ff017b82 */ /* 0x000fe20000000800 */
[----:B------:R-:W0:Y:S07]  /*0010*/  S2R R3, SR_TID.X ;  /* 0x0000000000037919 */ /* 0x000e2e0000002100 */
[----:B------:R-:W1:Y:S01]  /*0020*/  LDC.64 R4, c[0x0][0x388] ;  /* 0x0000e200ff047b82 */ /* 0x000e620000000a00 */
[----:B------:R-:W0:Y:S01]  /*0030*/  LDCU UR4, c[0x0][0x360] ;  /* 0x00006c00ff0477ac */ /* 0x000e220008000800 */
[----:B------:R-:W0:Y:S01]  /*0040*/  S2R R0, SR_CTAID.X ;  /* 0x0000000000007919 */ /* 0x000e220000002500 */
[----:B------:R-:W2:Y:S01]  /*0050*/  LDCU.64 UR6, c[0x0][0x358] ;  /* 0x00006b00ff0677ac */ /* 0x000ea20008000a00 */
[----:B0-----:R-:W-:-:S04]  /*0060*/  IMAD R7, R0, UR4, R3 ;  /* 0x0000000400077c24 */ /* 0x001fc8000f8e0203 */
[----:B-1----:R-:W-:-:S06]  /*0070*/  IMAD.WIDE R4, R7, 0x4, R4 ;  /* 0x0000000407047825 */ /* 0x002fcc00078e0204 */
[----:B--2---:R-:W2:Y:S01]  /*0080*/  LDG.E R5, desc[UR6][R4.64] ;  /* 0x0000000604057981 */ /* 0x004ea2000c1e1900 */
[----:B------:R-:W0:Y:S01]  /*0090*/  S2UR UR5, SR_CgaCtaId ;  /* 0x00000000000579c3 */ /* 0x000e220000008800 */
[----:B------:R-:W-:Y:S01]  /*00a0*/  UMOV UR4, 0x400 ;  /* 0x0000040000047882 */ /* 0x000fe20000000000 */
[C---:B------:R-:W-:Y:S02]  /*00b0*/  ISETP.GT.U32.AND P0, PT, R3.reuse, 0x1ff, PT ;  /* 0x000001ff0300780c */ /* 0x040fe40003f04070 */
[----:B------:R-:W-:Y:S01]  /*00c0*/  ISETP.GT.U32.AND P1, PT, R3, 0xff, PT ;  /* 0x000000ff0300780c */ /* 0x000fe20003f24070 */
[----:B0-----:R-:W-:-:S06]  /*00d0*/  ULEA UR4, UR5, UR4, 0x18 ;  /* 0x0000000405047291 */ /* 0x001fcc000f8ec0ff */
[----:B------:R-:W-:-:S05]  /*00e0*/  LEA R2, R3, UR4, 0x2 ;  /* 0x0000000403027c11 */ /* 0x000fca000f8e10ff */
[----:B--2---:R-:W-:Y:S01]  /*00f0*/  STS [R2], R5 ;  /* 0x0000000502007388 */ /* 0x004fe20000000800 */
[----:B------:R-:W-:Y:S06]  /*0100*/  BAR.SYNC.DEFER_BLOCKING 0x0 ;  /* 0x0000000000007b1d */ /* 0x000fec0000010000 */
[----:B------:R-:W-:Y:S04]  /*0110*/  @!P0 LDS R6, [R2+0x800] ;  /* 0x0008000002068984 */ /* 0x000fe80000000800 */
[----:B------:R-:W0:Y:S02]  /*0120*/  @!P0 LDS R7, [R2] ;  /* 0x0000000002078984 */ /* 0x000e240000000800 */
[----:B0-----:R-:W-:-:S05]  /*0130*/  @!P0 FADD R7, R6, R7 ;  /* 0x0000000706078221 */ /* 0x001fca0000000000 */
[----:B------:R-:W-:Y:S01]  /*0140*/  @!P0 STS [R2], R7 ;  /* 0x0000000702008388 */ /* 0x000fe20000000800 */
[----:B------:R-:W-:Y:S01]  /*0150*/  BAR.SYNC.DEFER_BLOCKING 0x0 ;  /* 0x0000000000007b1d */ /* 0x000fe20000010000 */
[----:B------:R-:W-:-:S05]  /*0160*/  ISETP.GT.U32.AND P0, PT, R3, 0x7f, PT ;  /* 0x0000007f0300780c */ /* 0x000fca0003f04070 */
        /* <DEDUP_REMOVED lines=41> */
[----:B------:R-:W-:-:S05]  /*0400*/  ISETP.NE.AND P1, PT, R3, RZ, PT ;  /* 0x000000ff0300720c */ /* 0x000fca0003f25270 */
[----:B------:R-:W-:Y:S04]  /*0410*/  @!P0 LDS R4, [R2+0x8] ;  /* 0x0000080002048984 */ /* 0x000fe80000000800 */
[----:B------:R-:W0:Y:S02]  /*0420*/  @!P0 LDS R5, [R2] ;  /* 0x0000000002058984 */ /* 0x000e240000000800 */
[----:B0-----:R-:W-:-:S05]  /*0430*/  @!P0 FADD R5, R4, R5 ;  /* 0x0000000504058221 */ /* 0x001fca0000000000 */
[----:B------:R-:W-:Y:S01]  /*0440*/  @!P0 STS [R2], R5 ;  /* 0x0000000502008388 */ /* 0x000fe20000000800 */
[----:B------:R-:W-:Y:S06]  /*0450*/  BAR.SYNC.DEFER_BLOCKING 0x0 ;  /* 0x0000000000007b1d */ /* 0x000fec0000010000 */
[----:B------:R-:W-:Y:S04]  /*0460*/  @!P1 LDS R3, [UR4+0x4] ;  /* 0x00000404ff039984 */ /* 0x000fe80008000800 */
[----:B------:R-:W0:Y:S02]  /*0470*/  @!P1 LDS R4, [R2] ;  /* 0x0000000002049984 */ /* 0x000e240000000800 */
[----:B0-----:R-:W-:-:S05]  /*0480*/  @!P1 FADD R3, R3, R4 ;  /* 0x0000000403039221 */ /* 0x001fca0000000000 */
[----:B------:R0:W-:Y:S01]  /*0490*/  @!P1 STS [R2], R3 ;  /* 0x0000000302009388 */ /* 0x0001e20000000800 */
[----:B------:R-:W-:Y:S06]  /*04a0*/  BAR.SYNC.DEFER_BLOCKING 0x0 ;  /* 0x0000000000007b1d */ /* 0x000fec0000010000 */
[----:B------:R-:W-:Y:S05]  /*04b0*/  @P1 EXIT ;  /* 0x000000000000194d */ /* 0x000fea0003800000 */
[----:B------:R-:W1:Y:S01]  /*04c0*/  LDS R5, [UR4] ;  /* 0x00000004ff057984 */ /* 0x000e620008000800 */
[----:B0-----:R-:W0:Y:S02]  /*04d0*/  LDC.64 R2, c[0x0][0x380] ;  /* 0x0000e000ff027b82 */ /* 0x001e240000000a00 */
[----:B0-----:R-:W-:-:S05]  /*04e0*/  IMAD.WIDE.U32 R2, R0, 0x4, R2 ;  /* 0x0000000400027825 */ /* 0x001fca00078e0002 */
[----:B-1----:R-:W-:Y:S01]  /*04f0*/  STG.E desc[UR6][R2.64], R5 ;  /* 0x0000000502007986 */ /* 0x002fe2000c101906 */
[----:B------:R-:W-:Y:S05]  /*0500*/  EXIT ;  /* 0x000000000000794d */ /* 0x000fea0003800000 */
.L_x_0:
[----:B------:R-:W-:-:S00]  /*0510*/  BRA `(.L_x_0) ;  /* 0xfffffffc00fc7947 */ /* 0x000fc0000383ffff */
[----:B------:R-:W-:-:S00]  /*0520*/  NOP ;  /* 0x0000000000007918 */ /* 0x000fc00000000000 */
        /* <DEDUP_REMOVED lines=13> */
.L_x_6:


//--------------------- .text._Z13global_reducePfS_ --------------------------
	.section	.text._Z13global_reducePfS_,"ax",@progbits
	.align	128
        .global         _Z13global_reducePfS_
        .type           _Z13global_reducePfS_,@function
        .size           _Z13global_reducePfS_,(.L_x_7 - _Z13global_reducePfS_)
        .other          _Z13global_reducePfS_,@"STO_CUDA_ENTRY STV_DEFAULT"
_Z13global_reducePfS_:
.text._Z13global_reducePfS_:
[----:B------:R-:W-:Y:S01]  /*0000*/  LDC R1, c[0x0][0x37c] ;  /* 0x0000df00ff017b82 */ /* 0x000fe20000000800 */
[----:B------:R-:W0:Y:S01]  /*0010*/  S2R R6, SR_TID.X ;  /* 0x0000000000067919 */ /* 0x000e220000002100 */
[----:B------:R-:W1:Y:S06]  /*0020*/  LDCU UR6, c[0x0][0x360] ;  /* 0x00006c00ff0677ac */ /* 0x000e6c0008000800 */
[----:B------:R-:W2:Y:S01]  /*0030*/  LDC.64 R2, c[0x0][0x388] ;  /* 0x0000e200ff027b82 */ /* 0x000ea20000000a00 */
[----:B------:R-:W0:Y:S01]  /*0040*/  S2R R9, SR_CTAID.X ;  /* 0x0000000000097919 */ /* 0x000e220000002500 */
[----:B------:R-:W3:Y:S01]  /*0050*/  LDCU.64 UR4, c[0x0][0x358] ;  /* 0x00006b00ff0477ac */ /* 0x000ee20008000a00 */
[----:B-1----:R-:W-:-:S02]  /*0060*/  UISETP.GE.U32.AND UP0, UPT, UR6, 0x2, UPT ;  /* 0x000000020600788c */ /* 0x002fc4000bf06070 */
[----:B0-----:R-:W-:-:S04]  /*0070*/  IMAD R5, R9, UR6, R6 ;  /* 0x0000000609057c24 */ /* 0x001fc8000f8e0206 */
[----:B--2---:R-:W-:-:S03]  /*0080*/  IMAD.WIDE R2, R5, 0x4, R2 ;  /* 0x0000000405027825 */ /* 0x004fc600078e0202 */
[----:B---3--:R-:W-:Y:S05]  /*0090*/  BRA.U !UP0, `(.L_x_1) ;  /* 0x0000000108407547 */ /* 0x008fea000b800000 */
[----:B------:R-:W-:-:S07]  /*00a0*/  IMAD.U32 R0, RZ, RZ, UR6 ;  /* 0x00000006ff007e24 */ /* 0x000fce000f8e00ff */
.L_x_4:
[----:B------:R-:W-:Y:S01]  /*00b0*/  SHF.R.U32.HI R11, RZ, 0x1, R0 ;  /* 0x00000001ff0b7819 */ /* 0x000fe20000011600 */
[----:B------:R-:W-:Y:S03]  /*00c0*/  BSSY.RECONVERGENT B0, `(.L_x_2) ;  /* 0x0000009000007945 */ /* 0x000fe60003800200 */
[----:B------:R-:W-:-:S13]  /*00d0*/  ISETP.GE.U32.AND P0, PT, R6, R11, PT ;  /* 0x0000000b0600720c */ /* 0x000fda0003f06070 */
[----:B0-----:R-:W-:Y:S05]  /*00e0*/  @P0 BRA `(.L_x_3) ;  /* 0x0000000000180947 */ /* 0x001fea0003800000 */
[----:B------:R-:W-:Y:S01]  /*00f0*/  LEA R4, P0, R11, R2, 0x2 ;  /* 0x000000020b047211 */ /* 0x000fe200078010ff */
[----:B------:R-:W2:Y:S03]  /*0100*/  LDG.E R7, desc[UR4][R2.64] ;  /* 0x0000000402077981 */ /* 0x000ea6000c1e1900 */
[----:B------:R-:W-:-:S05]  /*0110*/  IADD3.X R5, PT, PT, RZ, R3, RZ, P0, !PT ;  /* 0x00000003ff057210 */ /* 0x000fca00007fe4ff */
[----:B------:R-:W2:Y:S02]  /*0120*/  LDG.E R4, desc[UR4][R4.64] ;  /* 0x0000000404047981 */ /* 0x000ea4000c1e1900 */
[----:B--2---:R-:W-:-:S05]  /*0130*/  FADD R7, R4, R7 ;  /* 0x0000000704077221 */ /* 0x004fca0000000000 */
[----:B------:R0:W-:Y:S02]  /*0140*/  STG.E desc[UR4][R2.64], R7 ;  /* 0x0000000702007986 */ /* 0x0001e4000c101904 */
.L_x_3:
[----:B------:R-:W-:Y:S05]  /*0150*/  BSYNC.RECONVERGENT B0 ;  /* 0x0000000000007941 */ /* 0x000fea0003800200 */
.L_x_2:
[----:B------:R-:W-:Y:S01]  /*0160*/  BAR.SYNC.DEFER_BLOCKING 0x0 ;  /* 0x0000000000007b1d */ /* 0x000fe20000010000 */
[----:B------:R-:W-:Y:S01]  /*0170*/  ISETP.GT.U32.AND P0, PT, R0, 0x3, PT ;  /* 0x000000030000780c */ /* 0x000fe20003f04070 */
[----:B------:R-:W-:-:S12]  /*0180*/  IMAD.MOV.U32 R0, RZ, RZ, R11 ;  /* 0x000000ffff007224 */ /* 0x000fd800078e000b */
[----:B------:R-:W-:Y:S05]  /*0190*/  @P0 BRA `(.L_x_4) ;  /* 0xfffffffc00c40947 */ /* 0x000fea000383ffff */
.L_x_1:
[----:B------:R-:W-:-:S13]  /*01a0*/  ISETP.NE.AND P0, PT, R6, RZ, PT ;  /* 0x000000ff0600720c */ /* 0x000fda0003f05270 */
[----:B------:R-:W-:Y:S05]  /*01b0*/  @P0 EXIT ;  /* 0x000000000000094d */ /* 0x000fea0003800000 */
[----:B0-----:R-:W2:Y:S01]  /*01c0*/  LDG.E R3, desc[UR4][R2.64] ;  /* 0x0000000402037981 */ /* 0x001ea2000c1e1900 */
[----:B------:R-:W0:Y:S02]  /*01d0*/  LDC.64 R4, c[0x0][0x380] ;  /* 0x0000e000ff047b82 */ /* 0x000e240000000a00 */
[----:B0-----:R-:W-:-:S05]  /*01e0*/  IMAD.WIDE.U32 R4, R9, 0x4, R4 ;  /* 0x0000000409047825 */ /* 0x001fca00078e0004 */
[----:B--2---:R-:W-:Y:S01]  /*01f0*/  STG.E desc[UR4][R4.64], R3 ;  /* 0x0000000304007986 */ /* 0x004fe2000c101904 */
[----:B------:R-:W-:Y:S05]  /*0200*/  EXIT ;  /* 0x000000000000794d */ /* 0x000fea0003800000 */
.L_x_5:
        /* <DEDUP_REMOVED lines=15> */
.L_x_7:


//--------------------- .nv.shared._Z12shmem_reducePfPKf --------------------------
	.section	.nv.shared._Z12shmem_reducePfPKf,"aw",@nobits
	.sectionflags	@""
	.align	4
.nv.shared._Z12shmem_reducePfPKf:
	.zero		5120


//--------------------- .nv.shared.reserved.0     --------------------------
	.section	.nv.shared.reserved.0,"aw",@nobits
	.weak		__nv_reservedSMEM_offset_0_alias
	.size		__nv_reservedSMEM_offset_0_alias, 0, 64
	.other		__nv_reservedSMEM_offset_0_alias,@"STO_CUDA_RESERVED_SHARED STV_DEFAULT"
__nv_reservedSMEM_offset_0_alias:
	.zero		0
	.zero		64


//--------------------- .nv.constant0._Z12shmem_reducePfPKf --------------------------
	.section	.nv.constant0._Z12shmem_reducePfPKf,"a",@progbits
	.sectionflags	@""
	.align	4
.nv.constant0._Z12shmem_reducePfPKf:
	.zero		912


//--------------------- .nv.constant0._Z13global_reducePfS_ --------------------------
	.section	.nv.constant0._Z13global_reducePfS_,"a",@progbits
	.sectionflags	@""
	.align	4
.nv.constant0._Z13global_reducePfS_:
	.zero		912


//--------------------- SYMBOLS --------------------------

	.type		.nv.reservedSmem.offset0,@object
	.size		.nv.reservedSmem.offset0,0x4
	.type		.nv.reservedSmem.cap,@object
	.size		.nv.reservedSmem.cap,0x4
